//
// Generated by NVIDIA NVVM Compiler
//
// Compiler Build ID: CL-36424714
// Cuda compilation tools, release 13.0, V13.0.88
// Based on NVVM 20.0.0
//

.version 9.0
.target sm_100
.address_size 64

	// .globl	_Z6conv1dPKfS0_Pfii

.visible .entry _Z6conv1dPKfS0_Pfii(
	.param .u64 .ptr .align 1 _Z6conv1dPKfS0_Pfii_param_0,
	.param .u64 .ptr .align 1 _Z6conv1dPKfS0_Pfii_param_1,
	.param .u64 .ptr .align 1 _Z6conv1dPKfS0_Pfii_param_2,
	.param .u32 _Z6conv1dPKfS0_Pfii_param_3,
	.param .u32 _Z6conv1dPKfS0_Pfii_param_4
)
{
	.reg .pred 	%p<56>;
	.reg .b32 	%r<43>;
	.reg .b32 	%f<96>;
	.reg .b64 	%rd<47>;

	ld.param.u64 	%rd7, [_Z6conv1dPKfS0_Pfii_param_0];
	ld.param.u64 	%rd8, [_Z6conv1dPKfS0_Pfii_param_1];
	ld.param.u64 	%rd6, [_Z6conv1dPKfS0_Pfii_param_2];
	ld.param.u32 	%r28, [_Z6conv1dPKfS0_Pfii_param_3];
	ld.param.u32 	%r29, [_Z6conv1dPKfS0_Pfii_param_4];
	cvta.to.global.u64 	%rd1, %rd8;
	cvta.to.global.u64 	%rd2, %rd7;
	mov.u32 	%r30, %ctaid.x;
	mov.u32 	%r31, %ntid.x;
	mov.u32 	%r32, %tid.x;
	mad.lo.s32 	%r1, %r30, %r31, %r32;
	setp.ge.s32 	%p1, %r1, %r28;
	@%p1 bra 	$L__BB0_43;
	setp.lt.s32 	%p2, %r29, 1;
	mov.f32 	%f75, 0f00000000;
	@%p2 bra 	$L__BB0_42;
	shr.u32 	%r34, %r29, 31;
	add.s32 	%r35, %r29, %r34;
	shr.s32 	%r36, %r35, 1;
	sub.s32 	%r2, %r1, %r36;
	and.b32  	%r3, %r29, 7;
	setp.lt.u32 	%p3, %r29, 8;
	mov.f32 	%f75, 0f00000000;
	mov.b32 	%r41, 0;
	@%p3 bra 	$L__BB0_21;
	and.b32  	%r41, %r29, 2147483640;
	mov.f32 	%f75, 0f00000000;
	mov.b32 	%r39, 0;
$L__BB0_4:
	.pragma "nounroll";
	add.s32 	%r6, %r2, %r39;
	setp.lt.s32 	%p4, %r6, 0;
	setp.ge.s32 	%p5, %r6, %r28;
	mul.wide.u32 	%rd9, %r39, 4;
	add.s64 	%rd3, %rd1, %rd9;
	or.pred  	%p6, %p4, %p5;
	@%p6 bra 	$L__BB0_6;
	mul.wide.u32 	%rd10, %r6, 4;
	add.s64 	%rd11, %rd2, %rd10;
	ld.global.f32 	%f42, [%rd11];
	ld.global.f32 	%f43, [%rd3];
	fma.rn.f32 	%f75, %f42, %f43, %f75;
$L__BB0_6:
	add.s32 	%r7, %r6, 1;
	setp.lt.s32 	%p7, %r7, 0;
	setp.ge.s32 	%p8, %r7, %r28;
	or.pred  	%p9, %p7, %p8;
	@%p9 bra 	$L__BB0_8;
	mul.wide.u32 	%rd12, %r7, 4;
	add.s64 	%rd13, %rd2, %rd12;
	ld.global.f32 	%f44, [%rd13];
	ld.global.f32 	%f45, [%rd3+4];
	fma.rn.f32 	%f75, %f44, %f45, %f75;
$L__BB0_8:
	add.s32 	%r8, %r6, 2;
	setp.lt.s32 	%p10, %r8, 0;
	setp.ge.s32 	%p11, %r8, %r28;
	or.pred  	%p12, %p10, %p11;
	@%p12 bra 	$L__BB0_10;
	mul.wide.u32 	%rd14, %r8, 4;
	add.s64 	%rd15, %rd2, %rd14;
	ld.global.f32 	%f46, [%rd15];
	ld.global.f32 	%f47, [%rd3+8];
	fma.rn.f32 	%f75, %f46, %f47, %f75;
$L__BB0_10:
	add.s32 	%r9, %r6, 3;
	setp.lt.s32 	%p13, %r9, 0;
	setp.ge.s32 	%p14, %r9, %r28;
	or.pred  	%p15, %p13, %p14;
	@%p15 bra 	$L__BB0_12;
	mul.wide.u32 	%rd16, %r9, 4;
	add.s64 	%rd17, %rd2, %rd16;
	ld.global.f32 	%f48, [%rd17];
	ld.global.f32 	%f49, [%rd3+12];
	fma.rn.f32 	%f75, %f48, %f49, %f75;
$L__BB0_12:
	add.s32 	%r10, %r6, 4;
	setp.lt.s32 	%p16, %r10, 0;
	setp.ge.s32 	%p17, %r10, %r28;
	or.pred  	%p18, %p16, %p17;
	@%p18 bra 	$L__BB0_14;
	mul.wide.u32 	%rd18, %r10, 4;
	add.s64 	%rd19, %rd2, %rd18;
	ld.global.f32 	%f50, [%rd19];
	ld.global.f32 	%f51, [%rd3+16];
	fma.rn.f32 	%f75, %f50, %f51, %f75;
$L__BB0_14:
	add.s32 	%r11, %r6, 5;
	setp.lt.s32 	%p19, %r11, 0;
	setp.ge.s32 	%p20, %r11, %r28;
	or.pred  	%p21, %p19, %p20;
	@%p21 bra 	$L__BB0_16;
	mul.wide.u32 	%rd20, %r11, 4;
	add.s64 	%rd21, %rd2, %rd20;
	ld.global.f32 	%f52, [%rd21];
	ld.global.f32 	%f53, [%rd3+20];
	fma.rn.f32 	%f75, %f52, %f53, %f75;
$L__BB0_16:
	add.s32 	%r12, %r6, 6;
	setp.lt.s32 	%p22, %r12, 0;
	setp.ge.s32 	%p23, %r12, %r28;
	or.pred  	%p24, %p22, %p23;
	@%p24 bra 	$L__BB0_18;
	mul.wide.u32 	%rd22, %r12, 4;
	add.s64 	%rd23, %rd2, %rd22;
	ld.global.f32 	%f54, [%rd23];
	ld.global.f32 	%f55, [%rd3+24];
	fma.rn.f32 	%f75, %f54, %f55, %f75;
$L__BB0_18:
	add.s32 	%r13, %r6, 7;
	setp.lt.s32 	%p25, %r13, 0;
	setp.ge.s32 	%p26, %r13, %r28;
	or.pred  	%p27, %p25, %p26;
	@%p27 bra 	$L__BB0_20;
	mul.wide.u32 	%rd24, %r13, 4;
	add.s64 	%rd25, %rd2, %rd24;
	ld.global.f32 	%f56, [%rd25];
	ld.global.f32 	%f57, [%rd3+28];
	fma.rn.f32 	%f75, %f56, %f57, %f75;
$L__BB0_20:
	add.s32 	%r39, %r39, 8;
	setp.ne.s32 	%p28, %r39, %r41;
	@%p28 bra 	$L__BB0_4;
$L__BB0_21:
	setp.eq.s32 	%p29, %r3, 0;
	@%p29 bra 	$L__BB0_42;
	and.b32  	%r16, %r29, 3;
	setp.lt.u32 	%p30, %r3, 4;
	@%p30 bra 	$L__BB0_32;
	add.s32 	%r17, %r2, %r41;
	setp.lt.s32 	%p31, %r17, 0;
	setp.ge.s32 	%p32, %r17, %r28;
	mul.wide.u32 	%rd26, %r41, 4;
	add.s64 	%rd4, %rd1, %rd26;
	or.pred  	%p33, %p31, %p32;
	@%p33 bra 	$L__BB0_25;
	mul.wide.u32 	%rd27, %r17, 4;
	add.s64 	%rd28, %rd2, %rd27;
	ld.global.f32 	%f59, [%rd28];
	ld.global.f32 	%f60, [%rd4];
	fma.rn.f32 	%f75, %f59, %f60, %f75;
$L__BB0_25:
	add.s32 	%r18, %r17, 1;
	setp.lt.s32 	%p34, %r18, 0;
	setp.ge.s32 	%p35, %r18, %r28;
	or.pred  	%p36, %p34, %p35;
	@%p36 bra 	$L__BB0_27;
	mul.wide.u32 	%rd29, %r18, 4;
	add.s64 	%rd30, %rd2, %rd29;
	ld.global.f32 	%f61, [%rd30];
	ld.global.f32 	%f62, [%rd4+4];
	fma.rn.f32 	%f75, %f61, %f62, %f75;
$L__BB0_27:
	add.s32 	%r19, %r17, 2;
	setp.lt.s32 	%p37, %r19, 0;
	setp.ge.s32 	%p38, %r19, %r28;
	or.pred  	%p39, %p37, %p38;
	@%p39 bra 	$L__BB0_29;
	mul.wide.u32 	%rd31, %r19, 4;
	add.s64 	%rd32, %rd2, %rd31;
	ld.global.f32 	%f63, [%rd32];
	ld.global.f32 	%f64, [%rd4+8];
	fma.rn.f32 	%f75, %f63, %f64, %f75;
$L__BB0_29:
	add.s32 	%r20, %r17, 3;
	setp.lt.s32 	%p40, %r20, 0;
	setp.ge.s32 	%p41, %r20, %r28;
	or.pred  	%p42, %p40, %p41;
	@%p42 bra 	$L__BB0_31;
	mul.wide.u32 	%rd33, %r20, 4;
	add.s64 	%rd34, %rd2, %rd33;
	ld.global.f32 	%f65, [%rd34];
	ld.global.f32 	%f66, [%rd4+12];
	fma.rn.f32 	%f75, %f65, %f66, %f75;
$L__BB0_31:
	add.s32 	%r41, %r41, 4;
$L__BB0_32:
	setp.eq.s32 	%p43, %r16, 0;
	@%p43 bra 	$L__BB0_42;
	setp.eq.s32 	%p44, %r16, 1;
	@%p44 bra 	$L__BB0_39;
	add.s32 	%r23, %r2, %r41;
	setp.lt.s32 	%p45, %r23, 0;
	setp.ge.s32 	%p46, %r23, %r28;
	mul.wide.u32 	%rd35, %r41, 4;
	add.s64 	%rd5, %rd1, %rd35;
	or.pred  	%p47, %p45, %p46;
	@%p47 bra 	$L__BB0_36;
	mul.wide.u32 	%rd36, %r23, 4;
	add.s64 	%rd37, %rd2, %rd36;
	ld.global.f32 	%f68, [%rd37];
	ld.global.f32 	%f69, [%rd5];
	fma.rn.f32 	%f75, %f68, %f69, %f75;
$L__BB0_36:
	add.s32 	%r24, %r23, 1;
	setp.lt.s32 	%p48, %r24, 0;
	setp.ge.s32 	%p49, %r24, %r28;
	or.pred  	%p50, %p48, %p49;
	@%p50 bra 	$L__BB0_38;
	mul.wide.u32 	%rd38, %r24, 4;
	add.s64 	%rd39, %rd2, %rd38;
	ld.global.f32 	%f70, [%rd39];
	ld.global.f32 	%f71, [%rd5+4];
	fma.rn.f32 	%f75, %f70, %f71, %f75;
$L__BB0_38:
	add.s32 	%r41, %r41, 2;
$L__BB0_39:
	and.b32  	%r38, %r29, 1;
	setp.eq.b32 	%p51, %r38, 1;
	not.pred 	%p52, %p51;
	@%p52 bra 	$L__BB0_42;
	add.s32 	%r27, %r2, %r41;
	setp.lt.s32 	%p53, %r27, 0;
	setp.ge.s32 	%p54, %r27, %r28;
	or.pred  	%p55, %p53, %p54;
	@%p55 bra 	$L__BB0_42;
	mul.wide.u32 	%rd40, %r27, 4;
	add.s64 	%rd41, %rd2, %rd40;
	ld.global.f32 	%f72, [%rd41];
	mul.wide.u32 	%rd42, %r41, 4;
	add.s64 	%rd43, %rd1, %rd42;
	ld.global.f32 	%f73, [%rd43];
	fma.rn.f32 	%f75, %f72, %f73, %f75;
$L__BB0_42:
	cvta.to.global.u64 	%rd44, %rd6;
	mul.wide.s32 	%rd45, %r1, 4;
	add.s64 	%rd46, %rd44, %rd45;
	st.global.f32 	[%rd46], %f75;
$L__BB0_43:
	ret;

}


// ===== COMPILED SASS (sm_100) =====

	.target	sm_100

	.elftype	@"ET_EXEC"


//--------------------- .note.nv.tkinfo           --------------------------
	.section	.note.nv.tkinfo,"",@"SHT_NOTE"
	.sectionflags	@"SHF_NOTE_NV_TKINFO"
	.tkinfo
        /*0018*/ 	.word	0x00000002
        /*0030*/ 	.string	""
        /*0030*/ 	.string	"ptxas"
        /*0030*/ 	.string	"Cuda compilation tools, release 13.0, V13.0.88"
        /*0030*/ 	.string	"Build cuda_13.0.r13.0/compiler.36424714_0"
        /*0030*/ 	.string	"-arch sm_100 -m 64 "



//--------------------- .note.nv.cuinfo           --------------------------
	.section	.note.nv.cuinfo,"",@"SHT_NOTE"
	.sectionflags	@"SHF_NOTE_NV_CUINFO"
        /*0018*/ 	.short	0x0002
        /*001a*/ 	.short	0x0064
        /*001c*/ 	.short	0x0082
	.zero		2


//--------------------- .nv.info                  --------------------------
	.section	.nv.info,"",@"SHT_CUDA_INFO"
	.align	4


	//----- nvinfo : EIATTR_REGCOUNT
	.align		4
        /*0000*/ 	.byte	0x04, 0x2f
        /*0002*/ 	.short	(.L_1 - .L_0)
	.align		4
.L_0:
        /*0004*/ 	.word	index@(_Z6conv1dPKfS0_Pfii)
        /*0008*/ 	.word	0x00000020


	//----- nvinfo : EIATTR_FRAME_SIZE
	.align		4
.L_1:
        /*000c*/ 	.byte	0x04, 0x11
        /*000e*/ 	.short	(.L_3 - .L_2)
	.align		4
.L_2:
        /*0010*/ 	.word	index@(_Z6conv1dPKfS0_Pfii)
        /*0014*/ 	.word	0x00000000


	//----- nvinfo : EIATTR_MIN_STACK_SIZE
	.align		4
.L_3:
        /*0018*/ 	.byte	0x04, 0x12
        /*001a*/ 	.short	(.L_5 - .L_4)
	.align		4
.L_4:
        /*001c*/ 	.word	index@(_Z6conv1dPKfS0_Pfii)
        /*0020*/ 	.word	0x00000000
.L_5:


//--------------------- .nv.compat                --------------------------
	.section	.nv.compat,"",@"SHT_CUDA_COMPAT_INFO"
	.align	4
        /*0000*/ 	.byte	0x02, 0x09, 0x00, 0x00, 0x02, 0x02, 0x01, 0x00, 0x02, 0x05, 0x05, 0x00, 0x03, 0x07, 0x01, 0x01
        /*0010*/ 	.byte	0x02, 0x03, 0x00, 0x00, 0x02, 0x06, 0x01, 0x00, 0x04, 0x0b, 0x08, 0x00, 0x09, 0x00, 0x00, 0x00
        /*0020*/ 	.byte	0x00, 0x00, 0x00, 0x00


//--------------------- .nv.info._Z6conv1dPKfS0_Pfii --------------------------
	.section	.nv.info._Z6conv1dPKfS0_Pfii,"",@"SHT_CUDA_INFO"
	.sectionflags	@""
	.align	4


	//----- nvinfo : EIATTR_CUDA_API_VERSION
	.align		4
        /*0000*/ 	.byte	0x04, 0x37
        /*0002*/ 	.short	(.L_7 - .L_6)
.L_6:
        /*0004*/ 	.word	0x00000082


	//----- nvinfo : EIATTR_KPARAM_INFO
	.align		4
.L_7:
        /*0008*/ 	.byte	0x04, 0x17
        /*000a*/ 	.short	(.L_9 - .L_8)
.L_8:
        /*000c*/ 	.word	0x00000000
        /*0010*/ 	.short	0x0004
        /*0012*/ 	.short	0x001c
        /*0014*/ 	.byte	0x00, 0xf0, 0x11, 0x00


	//----- nvinfo : EIATTR_KPARAM_INFO
	.align		4
.L_9:
        /*0018*/ 	.byte	0x04, 0x17
        /*001a*/ 	.short	(.L_11 - .L_10)
.L_10:
        /*001c*/ 	.word	0x00000000
        /*0020*/ 	.short	0x0003
        /*0022*/ 	.short	0x0018
        /*0024*/ 	.byte	0x00, 0xf0, 0x11, 0x00


	//----- nvinfo : EIATTR_KPARAM_INFO
	.align		4
.L_11:
        /*0028*/ 	.byte	0x04, 0x17
        /*002a*/ 	.short	(.L_13 - .L_12)
.L_12:
        /*002c*/ 	.word	0x00000000
        /*0030*/ 	.short	0x0002
        /*0032*/ 	.short	0x0010
        /*0034*/ 	.byte	0x00, 0xf5, 0x21, 0x00


	//----- nvinfo : EIATTR_KPARAM_INFO
	.align		4
.L_13:
        /*0038*/ 	.byte	0x04, 0x17
        /*003a*/ 	.short	(.L_15 - .L_14)
.L_14:
        /*003c*/ 	.word	0x00000000
        /*0040*/ 	.short	0x0001
        /*0042*/ 	.short	0x0008
        /*0044*/ 	.byte	0x00, 0xf5, 0x21, 0x00


	//----- nvinfo : EIATTR_KPARAM_INFO
	.align		4
.L_15:
        /*0048*/ 	.byte	0x04, 0x17
        /*004a*/ 	.short	(.L_17 - .L_16)
.L_16:
        /*004c*/ 	.word	0x00000000
        /*0050*/ 	.short	0x0000
        /*0052*/ 	.short	0x0000
        /*0054*/ 	.byte	0x00, 0xf5, 0x21, 0x00


	//----- nvinfo : EIATTR_SPARSE_MMA_MASK
	.align		4
.L_17:
        /*0058*/ 	.byte	0x03, 0x50
        /*005a*/ 	.short	0x0000


	//----- nvinfo : EIATTR_MAXREG_COUNT
	.align		4
        /*005c*/ 	.byte	0x03, 0x1b
        /*005e*/ 	.short	0x00ff


	//----- nvinfo : EIATTR_MERCURY_ISA_VERSION
	.align		4
        /*0060*/ 	.byte	0x03, 0x5f
        /*0062*/ 	.short	0x0101


	//----- nvinfo : EIATTR_VRC_CTA_INIT_COUNT
	.align		4
        /*0064*/ 	.byte	0x02, 0x4a
	.zero		1
	.zero		1


	//----- nvinfo : EIATTR_EXIT_INSTR_OFFSETS
	.align		4
        /*0068*/ 	.byte	0x04, 0x1c
        /*006a*/ 	.short	(.L_19 - .L_18)


	//   ....[0]....
.L_18:
        /*006c*/ 	.word	0x00000070


	//   ....[1]....
        /*0070*/ 	.word	0x00000b20


	//----- nvinfo : EIATTR_CRS_STACK_SIZE
	.align		4
.L_19:
        /*0074*/ 	.byte	0x04, 0x1e
        /*0076*/ 	.short	(.L_21 - .L_20)
.L_20:
        /*0078*/ 	.word	0x00000000


	//----- nvinfo : EIATTR_CBANK_PARAM_SIZE
	.align		4
.L_21:
        /*007c*/ 	.byte	0x03, 0x19
        /*007e*/ 	.short	0x0020


	//----- nvinfo : EIATTR_PARAM_CBANK
	.align		4
        /*0080*/ 	.byte	0x04, 0x0a
        /*0082*/ 	.short	(.L_23 - .L_22)
	.align		4
.L_22:
        /*0084*/ 	.word	index@(.nv.constant0._Z6conv1dPKfS0_Pfii)
        /*0088*/ 	.short	0x0380
        /*008a*/ 	.short	0x0020


	//----- nvinfo : EIATTR_SW_WAR
	.align		4
.L_23:
        /*008c*/ 	.byte	0x04, 0x36
        /*008e*/ 	.short	(.L_25 - .L_24)
.L_24:
        /*0090*/ 	.word	0x00000008
.L_25:


//--------------------- .nv.callgraph             --------------------------
	.section	.nv.callgraph,"",@"SHT_CUDA_CALLGRAPH"
	.align	4
	.sectionentsize	8
	.align		4
        /*0000*/ 	.word	0x00000000
	.align		4
        /*0004*/ 	.word	0xffffffff
	.align		4
        /*0008*/ 	.word	0x00000000
	.align		4
        /*000c*/ 	.word	0xfffffffe
	.align		4
        /*0010*/ 	.word	0x00000000
	.align		4
        /*0014*/ 	.word	0xfffffffd
	.align		4
        /*0018*/ 	.word	0x00000000
	.align		4
        /*001c*/ 	.word	0xfffffffc


//--------------------- .text._Z6conv1dPKfS0_Pfii --------------------------
	.section	.text._Z6conv1dPKfS0_Pfii,"ax",@progbits
	.align	128
        .global         _Z6conv1dPKfS0_Pfii
        .type           _Z6conv1dPKfS0_Pfii,@function
        .size           _Z6conv1dPKfS0_Pfii,(.L_x_7 - _Z6conv1dPKfS0_Pfii)
        .other          _Z6conv1dPKfS0_Pfii,@"STO_CUDA_ENTRY STV_DEFAULT"
_Z6conv1dPKfS0_Pfii:
.text._Z6conv1dPKfS0_Pfii:
[----:B------:R-:W-:Y:S01]  /*0000*/  LDC R1, c[0x0][0x37c] ;  /* 0x0000df00ff017b82 */ /* 0x000fe20000000800 */
[----:B------:R-:W0:Y:S07]  /*0010*/  S2R R3, SR_TID.X ;  /* 0x0000000000037919 */ /* 0x000e2e0000002100 */
[----:B------:R-:W0:Y:S01]  /*0020*/  S2UR UR4, SR_CTAID.X ;  /* 0x00000000000479c3 */ /* 0x000e220000002500 */
[----:B------:R-:W1:Y:S07]  /*0030*/  LDCU UR5, c[0x0][0x398] ;  /* 0x00007300ff0577ac */ /* 0x000e6e0008000800 */
[----:B------:R-:W0:Y:S02]  /*0040*/  LDC R2, c[0x0][0x360] ;  /* 0x0000d800ff027b82 */ /* 0x000e240000000800 */
[----:B0-----:R-:W-:-:S05]  /*0050*/  IMAD R2, R2, UR4, R3 ;  /* 0x0000000402027c24 */ /* 0x001fca000f8e0203 */
[----:B-1----:R-:W-:-:S13]  /*0060*/  ISETP.GE.AND P0, PT, R2, UR5, PT ;  /* 0x0000000502007c0c */ /* 0x002fda000bf06270 */
[----:B------:R-:W-:Y:S05]  /*0070*/  @P0 EXIT ;  /* 0x000000000000094d */ /* 0x000fea0003800000 */
[----:B------:R-:W0:Y:S01]  /*0080*/  LDCU UR6, c[0x0][0x39c] ;  /* 0x00007380ff0677ac */ /* 0x000e220008000800 */
[----:B------:R-:W-:Y:S01]  /*0090*/  HFMA2 R0, -RZ, RZ, 0, 0 ;  /* 0x00000000ff007431 */ /* 0x000fe200000001ff */
[----:B------:R-:W1:Y:S01]  /*00a0*/  LDCU.64 UR8, c[0x0][0x358] ;  /* 0x00006b00ff0877ac */ /* 0x000e620008000a00 */
[----:B0-----:R-:W-:-:S09]  /*00b0*/  UISETP.GE.AND UP0, UPT, UR6, 0x1, UPT ;  /* 0x000000010600788c */ /* 0x001fd2000bf06270 */
[----:B-1----:R-:W-:Y:S05]  /*00c0*/  BRA.U !UP0, `(.L_x_0) ;  /* 0x0000000908887547 */ /* 0x002fea000b800000 */
[----:B------:R-:W-:Y:S01]  /*00d0*/  UISETP.GE.U32.AND UP0, UPT, UR6, 0x8, UPT ;  /* 0x000000080600788c */ /* 0x000fe2000bf06070 */
[----:B------:R-:W-:Y:S01]  /*00e0*/  IMAD.MOV.U32 R0, RZ, RZ, RZ ;  /* 0x000000ffff007224 */ /* 0x000fe200078e00ff */
[----:B------:R-:W-:Y:S01]  /*00f0*/  ULEA.HI UR4, UR6, UR6, URZ, 0x1 ;  /* 0x0000000606047291 */ /* 0x000fe2000f8f08ff */
[----:B------:R-:W-:Y:S01]  /*0100*/  MOV R3, RZ ;  /* 0x000000ff00037202 */ /* 0x000fe20000000f00 */
[----:B------:R-:W-:Y:S02]  /*0110*/  ULOP3.LUT UR7, UR6, 0x7, URZ, 0xc0, !UPT ;  /* 0x0000000706077892 */ /* 0x000fe4000f8ec0ff */
[----:B------:R-:W-:Y:S02]  /*0120*/  USHF.R.S32.HI UR4, URZ, 0x1, UR4 ;  /* 0x00000001ff047899 */ /* 0x000fe40008011404 */
[----:B------:R-:W-:-:S04]  /*0130*/  UISETP.NE.AND UP1, UPT, UR7, URZ, UPT ;  /* 0x000000ff0700728c */ /* 0x000fc8000bf25270 */
[----:B------:R-:W-:Y:S01]  /*0140*/  VIADD R4, R2, -UR4 ;  /* 0x8000000402047c36 */ /* 0x000fe20008000000 */
[----:B------:R-:W-:Y:S06]  /*0150*/  BRA.U !UP0, `(.L_x_1) ;  /* 0x0000000508287547 */ /* 0x000fec000b800000 */
[----:B------:R-:W0:Y:S01]  /*0160*/  LDC.64 R8, c[0x0][0x388] ;  /* 0x0000e200ff087b82 */ /* 0x000e220000000a00 */
[----:B------:R-:W-:Y:S01]  /*0170*/  ULOP3.LUT UR4, UR6, 0x7ffffff8, URZ, 0xc0, !UPT ;  /* 0x7ffffff806047892 */ /* 0x000fe2000f8ec0ff */
[----:B------:R-:W-:Y:S01]  /*0180*/  MOV R0, RZ ;  /* 0x000000ff00007202 */ /* 0x000fe20000000f00 */
[----:B------:R-:W-:Y:S01]  /*0190*/  IMAD.MOV.U32 R5, RZ, RZ, RZ ;  /* 0x000000ffff057224 */ /* 0x000fe200078e00ff */
[----:B------:R-:W1:Y:S03]  /*01a0*/  LDCU UR5, c[0x0][0x398] ;  /* 0x00007300ff0577ac */ /* 0x000e660008000800 */
[----:B------:R-:W-:-:S07]  /*01b0*/  MOV R3, UR4 ;  /* 0x0000000400037c02 */ /* 0x000fce0008000f00 */
.L_x_2:
[----:B------:R-:W-:Y:S02]  /*01c0*/  IMAD.IADD R27, R4, 0x1, R5 ;  /* 0x00000001041b7824 */ /* 0x000fe400078e0205 */
[----:B0-----:R-:W-:-:S03]  /*01d0*/  IMAD.WIDE.U32 R14, R5, 0x4, R8 ;  /* 0x00000004050e7825 */ /* 0x001fc600078e0008 */
[----:B-1----:R-:W-:-:S04]  /*01e0*/  ISETP.GE.AND P6, PT, R27, UR5, PT ;  /* 0x000000051b007c0c */ /* 0x002fc8000bfc6270 */
[----:B------:R-:W-:-:S13]  /*01f0*/  ISETP.LT.OR P6, PT, R27, RZ, P6 ;  /* 0x000000ff1b00720c */ /* 0x000fda00037c1670 */
[----:B------:R-:W0:Y:S01]  /*0200*/  @!P6 LDC.64 R6, c[0x0][0x380] ;  /* 0x0000e000ff06eb82 */ /* 0x000e220000000a00 */
[----:B------:R-:W2:Y:S01]  /*0210*/  @!P6 LDG.E R10, desc[UR8][R14.64] ;  /* 0x000000080e0ae981 */ /* 0x000ea2000c1e1900 */
[----:B0-----:R-:W-:-:S05]  /*0220*/  @!P6 IMAD.WIDE.U32 R6, R27, 0x4, R6 ;  /* 0x000000041b06e825 */ /* 0x001fca00078e0006 */
[----:B------:R0:W2:Y:S01]  /*0230*/  @!P6 LDG.E R11, desc[UR8][R6.64] ;  /* 0x00000008060be981 */ /* 0x0000a2000c1e1900 */
[C---:B------:R-:W-:Y:S01]  /*0240*/  VIADD R17, R27.reuse, 0x2 ;  /* 0x000000021b117836 */ /* 0x040fe20000000000 */
[----:B------:R-:W-:-:S04]  /*0250*/  IADD3 R16, PT, PT, R27, 0x1, RZ ;  /* 0x000000011b107810 */ /* 0x000fc80007ffe0ff */
[C---:B------:R-:W-:Y:S02]  /*0260*/  ISETP.GE.AND P5, PT, R16.reuse, UR5, PT ;  /* 0x0000000510007c0c */ /* 0x040fe4000bfa6270 */
[C---:B------:R-:W-:Y:S02]  /*0270*/  ISETP.GE.AND P4, PT, R17.reuse, UR5, PT ;  /* 0x0000000511007c0c */ /* 0x040fe4000bf86270 */
[----:B------:R-:W-:Y:S02]  /*0280*/  ISETP.LT.OR P5, PT, R16, RZ, P5 ;  /* 0x000000ff1000720c */ /* 0x000fe40002fa1670 */
[----:B------:R-:W-:Y:S01]  /*0290*/  ISETP.LT.OR P4, PT, R17, RZ, P4 ;  /* 0x000000ff1100720c */ /* 0x000fe20002781670 */
[C---:B0-----:R-:W-:Y:S01]  /*02a0*/  VIADD R6, R27.reuse, 0x4 ;  /* 0x000000041b067836 */ /* 0x041fe20000000000 */
[C---:B------:R-:W-:Y:S02]  /*02b0*/  IADD3 R23, PT, PT, R27.reuse, 0x3, RZ ;  /* 0x000000031b177810 */ /* 0x040fe40007ffe0ff */
[----:B------:R-:W-:-:S02]  /*02c0*/  IADD3 R7, PT, PT, R27, 0x5, RZ ;  /* 0x000000051b077810 */ /* 0x000fc40007ffe0ff */
[C---:B------:R-:W-:Y:S02]  /*02d0*/  ISETP.GE.AND P3, PT, R23.reuse, UR5, PT ;  /* 0x0000000517007c0c */ /* 0x040fe4000bf66270 */
[C---:B------:R-:W-:Y:S02]  /*02e0*/  ISETP.GE.AND P2, PT, R6.reuse, UR5, PT ;  /* 0x0000000506007c0c */ /* 0x040fe4000bf46270 */
[----:B------:R-:W-:Y:S01]  /*02f0*/  ISETP.LT.OR P3, PT, R23, RZ, P3 ;  /* 0x000000ff1700720c */ /* 0x000fe20001f61670 */
[----:B------:R-:W0:Y:S01]  /*0300*/  @!P5 LDC.64 R28, c[0x0][0x380] ;  /* 0x0000e000ff1cdb82 */ /* 0x000e220000000a00 */
[----:B------:R-:W-:Y:S01]  /*0310*/  ISETP.GE.AND P1, PT, R7, UR5, PT ;  /* 0x0000000507007c0c */ /* 0x000fe2000bf26270 */
[----:B------:R-:W-:Y:S01]  /*0320*/  VIADD R25, R27, 0x6 ;  /* 0x000000061b197836 */ /* 0x000fe20000000000 */
[----:B------:R-:W-:Y:S01]  /*0330*/  ISETP.LT.OR P2, PT, R6, RZ, P2 ;  /* 0x000000ff0600720c */ /* 0x000fe20001741670 */
[----:B------:R-:W3:Y:S04]  /*0340*/  @!P5 LDG.E R24, desc[UR8][R14.64+0x4] ;  /* 0x000004080e18d981 */ /* 0x000ee8000c1e1900 */
[----:B------:R-:W1:Y:S01]  /*0350*/  @!P4 LDC.64 R20, c[0x0][0x380] ;  /* 0x0000e000ff14cb82 */ /* 0x000e620000000a00 */
[----:B------:R-:W-:-:S02]  /*0360*/  ISETP.LT.OR P1, PT, R7, RZ, P1 ;  /* 0x000000ff0700720c */ /* 0x000fc40000f21670 */
[----:B------:R-:W-:-:S04]  /*0370*/  ISETP.GE.AND P0, PT, R25, UR5, PT ;  /* 0x0000000519007c0c */ /* 0x000fc8000bf06270 */
[----:B------:R-:W-:Y:S01]  /*0380*/  ISETP.LT.OR P0, PT, R25, RZ, P0 ;  /* 0x000000ff1900720c */ /* 0x000fe20000701670 */
[----:B------:R-:W4:Y:S01]  /*0390*/  @!P3 LDC.64 R18, c[0x0][0x380] ;  /* 0x0000e000ff12bb82 */ /* 0x000f220000000a00 */
[----:B------:R-:W-:Y:S01]  /*03a0*/  IADD3 R27, PT, PT, R27, 0x7, RZ ;  /* 0x000000071b1b7810 */ /* 0x000fe20007ffe0ff */
[----:B------:R-:W5:Y:S06]  /*03b0*/  @!P2 LDG.E R26, desc[UR8][R14.64+0x10] ;  /* 0x000010080e1aa981 */ /* 0x000f6c000c1e1900 */
[----:B------:R-:W4:Y:S01]  /*03c0*/  @!P2 LDC.64 R12, c[0x0][0x380] ;  /* 0x0000e000ff0cab82 */ /* 0x000f220000000a00 */
[----:B0-----:R-:W-:-:S06]  /*03d0*/  @!P5 IMAD.WIDE.U32 R28, R16, 0x4, R28 ;  /* 0x00000004101cd825 */ /* 0x001fcc00078e001c */
[----:B------:R-:W3:Y:S01]  /*03e0*/  @!P5 LDG.E R29, desc[UR8][R28.64] ;  /* 0x000000081c1dd981 */ /* 0x000ee2000c1e1900 */
[----:B-1----:R-:W-:Y:S02]  /*03f0*/  @!P4 IMAD.WIDE.U32 R20, R17, 0x4, R20 ;  /* 0x000000041114c825 */ /* 0x002fe400078e0014 */
[----:B------:R-:W0:Y:S04]  /*0400*/  @!P0 LDC.64 R16, c[0x0][0x380] ;  /* 0x0000e000ff108b82 */ /* 0x000e280000000a00 */
[----:B------:R-:W5:Y:S01]  /*0410*/  @!P4 LDG.E R21, desc[UR8][R20.64] ;  /* 0x000000081415c981 */ /* 0x000f62000c1e1900 */
[----:B----4-:R-:W-:-:S06]  /*0420*/  @!P3 IMAD.WIDE.U32 R18, R23, 0x4, R18 ;  /* 0x000000041712b825 */ /* 0x010fcc00078e0012 */
[----:B------:R-:W4:Y:S01]  /*0430*/  @!P3 LDG.E R19, desc[UR8][R18.64] ;  /* 0x000000081213b981 */ /* 0x000f22000c1e1900 */
[----:B------:R-:W-:-:S03]  /*0440*/  @!P2 IMAD.WIDE.U32 R12, R6, 0x4, R12 ;  /* 0x00000004060ca825 */ /* 0x000fc600078e000c */
[----:B------:R-:W5:Y:S04]  /*0450*/  @!P4 LDG.E R6, desc[UR8][R14.64+0x8] ;  /* 0x000008080e06c981 */ /* 0x000f68000c1e1900 */
[----:B------:R-:W4:Y:S01]  /*0460*/  @!P2 LDG.E R13, desc[UR8][R12.64] ;  /* 0x000000080c0da981 */ /* 0x000f22000c1e1900 */
[----:B0-----:R-:W-:-:S03]  /*0470*/  @!P0 IMAD.WIDE.U32 R16, R25, 0x4, R16 ;  /* 0x0000000419108825 */ /* 0x001fc600078e0010 */
[----:B------:R-:W4:Y:S04]  /*0480*/  @!P0 LDG.E R18, desc[UR8][R14.64+0x18] ;  /* 0x000018080e128981 */ /* 0x000f28000c1e1900 */
[----:B------:R-:W4:Y:S04]  /*0490*/  @!P1 LDG.E R25, desc[UR8][R14.64+0x14] ;  /* 0x000014080e199981 */ /* 0x000f28000c1e1900 */
[----:B------:R-:W4:Y:S01]  /*04a0*/  @!P0 LDG.E R17, desc[UR8][R16.64] ;  /* 0x0000000810118981 */ /* 0x000f22000c1e1900 */
[----:B--2---:R-:W-:Y:S02]  /*04b0*/  @!P6 FFMA R0, R11, R10, R0 ;  /* 0x0000000a0b00e223 */ /* 0x004fe40000000000 */
[----:B------:R-:W0:Y:S01]  /*04c0*/  @!P1 LDC.64 R10, c[0x0][0x380] ;  /* 0x0000e000ff0a9b82 */ /* 0x000e220000000a00 */
[----:B------:R-:W-:-:S04]  /*04d0*/  ISETP.GE.AND P6, PT, R27, UR5, PT ;  /* 0x000000051b007c0c */ /* 0x000fc8000bfc6270 */
[----:B------:R-:W-:-:S13]  /*04e0*/  ISETP.LT.OR P6, PT, R27, RZ, P6 ;  /* 0x000000ff1b00720c */ /* 0x000fda00037c1670 */
[----:B------:R-:W1:Y:S01]  /*04f0*/  @!P6 LDC.64 R22, c[0x0][0x380] ;  /* 0x0000e000ff16eb82 */ /* 0x000e620000000a00 */
[----:B------:R-:W2:Y:S01]  /*0500*/  @!P6 LDG.E R20, desc[UR8][R14.64+0x1c] ;  /* 0x00001c080e14e981 */ /* 0x000ea2000c1e1900 */
[----:B0-----:R-:W-:-:S03]  /*0510*/  @!P1 IMAD.WIDE.U32 R10, R7, 0x4, R10 ;  /* 0x00000004070a9825 */ /* 0x001fc600078e000a */
[----:B------:R-:W4:Y:S04]  /*0520*/  @!P3 LDG.E R7, desc[UR8][R14.64+0xc] ;  /* 0x00000c080e07b981 */ /* 0x000f28000c1e1900 */
[----:B------:R-:W2:Y:S01]  /*0530*/  @!P1 LDG.E R11, desc[UR8][R10.64] ;  /* 0x000000080a0b9981 */ /* 0x000ea2000c1e1900 */
[----:B-1----:R-:W-:-:S06]  /*0540*/  @!P6 IMAD.WIDE.U32 R22, R27, 0x4, R22 ;  /* 0x000000041b16e825 */ /* 0x002fcc00078e0016 */
[----:B------:R-:W2:Y:S01]  /*0550*/  @!P6 LDG.E R23, desc[UR8][R22.64] ;  /* 0x000000081617e981 */ /* 0x000ea2000c1e1900 */
[----:B---3--:R-:W-:Y:S01]  /*0560*/  @!P5 FFMA R0, R29, R24, R0 ;  /* 0x000000181d00d223 */ /* 0x008fe20000000000 */
[----:B------:R-:W-:-:S03]  /*0570*/  IADD3 R5, PT, PT, R5, 0x8, RZ ;  /* 0x0000000805057810 */ /* 0x000fc60007ffe0ff */
[----:B-----5:R-:W-:-:S04]  /*0580*/  @!P4 FFMA R0, R21, R6, R0 ;  /* 0x000000061500c223 */ /* 0x020fc80000000000 */
[----:B----4-:R-:W-:-:S04]  /*0590*/  @!P3 FFMA R0, R19, R7, R0 ;  /* 0x000000071300b223 */ /* 0x010fc80000000000 */
[----:B------:R-:W-:-:S04]  /*05a0*/  @!P2 FFMA R0, R13, R26, R0 ;  /* 0x0000001a0d00a223 */ /* 0x000fc80000000000 */
[----:B--2---:R-:W-:Y:S01]  /*05b0*/  @!P1 FFMA R0, R11, R25, R0 ;  /* 0x000000190b009223 */ /* 0x004fe20000000000 */
[----:B------:R-:W-:-:S03]  /*05c0*/  ISETP.NE.AND P1, PT, R5, R3, PT ;  /* 0x000000030500720c */ /* 0x000fc60003f25270 */
[----:B------:R-:W-:-:S04]  /*05d0*/  @!P0 FFMA R0, R17, R18, R0 ;  /* 0x0000001211008223 */ /* 0x000fc80000000000 */
[----:B------:R-:W-:-:S06]  /*05e0*/  @!P6 FFMA R0, R23, R20, R0 ;  /* 0x000000141700e223 */ /* 0x000fcc0000000000 */
[----:B------:R-:W-:Y:S05]  /*05f0*/  @P1 BRA `(.L_x_2) ;  /* 0xfffffff800f01947 */ /* 0x000fea000383ffff */
.L_x_1:
[----:B------:R-:W-:Y:S05]  /*0600*/  BRA.U !UP1, `(.L_x_0) ;  /* 0x0000000509387547 */ /* 0x000fea000b800000 */
[----:B------:R-:W0:Y:S01]  /*0610*/  LDCU UR4, c[0x0][0x39c] ;  /* 0x00007380ff0477ac */ /* 0x000e220008000800 */
[----:B------:R-:W-:Y:S02]  /*0620*/  UISETP.GE.U32.AND UP0, UPT, UR7, 0x4, UPT ;  /* 0x000000040700788c */ /* 0x000fe4000bf06070 */
[----:B0-----:R-:W-:-:S04]  /*0630*/  ULOP3.LUT UR6, UR4, 0x3, URZ, 0xc0, !UPT ;  /* 0x0000000304067892 */ /* 0x001fc8000f8ec0ff */
[----:B------:R-:W-:-:S03]  /*0640*/  UISETP.NE.AND UP1, UPT, UR6, URZ, UPT ;  /* 0x000000ff0600728c */ /* 0x000fc6000bf25270 */
[----:B------:R-:W-:Y:S08]  /*0650*/  BRA.U !UP0, `(.L_x_3) ;  /* 0x00000001088c7547 */ /* 0x000ff0000b800000 */
[----:B------:R-:W-:Y:S01]  /*0660*/  IMAD.IADD R17, R4, 0x1, R3 ;  /* 0x0000000104117824 */ /* 0x000fe200078e0203 */
[----:B------:R-:W0:Y:S03]  /*0670*/  LDC.64 R8, c[0x0][0x388] ;  /* 0x0000e200ff087b82 */ /* 0x000e260000000a00 */
[C---:B------:R-:W-:Y:S01]  /*0680*/  VIADD R5, R17.reuse, 0x3 ;  /* 0x0000000311057836 */ /* 0x040fe20000000000 */
[C---:B------:R-:W-:Y:S02]  /*0690*/  ISETP.GE.AND P0, PT, R17.reuse, UR5, PT ;  /* 0x0000000511007c0c */ /* 0x040fe4000bf06270 */
[C---:B------:R-:W-:Y:S02]  /*06a0*/  IADD3 R19, PT, PT, R17.reuse, 0x1, RZ ;  /* 0x0000000111137810 */ /* 0x040fe40007ffe0ff */
[C---:B------:R-:W-:Y:S02]  /*06b0*/  IADD3 R21, PT, PT, R17.reuse, 0x2, RZ ;  /* 0x0000000211157810 */ /* 0x040fe40007ffe0ff */
[----:B------:R-:W-:-:S02]  /*06c0*/  ISETP.LT.OR P0, PT, R17, RZ, P0 ;  /* 0x000000ff1100720c */ /* 0x000fc40000701670 */
[----:B------:R-:W-:Y:S02]  /*06d0*/  ISETP.GE.AND P1, PT, R19, UR5, PT ;  /* 0x0000000513007c0c */ /* 0x000fe4000bf26270 */
[----:B------:R-:W-:Y:S02]  /*06e0*/  ISETP.GE.AND P2, PT, R21, UR5, PT ;  /* 0x0000000515007c0c */ /* 0x000fe4000bf46270 */
[----:B------:R-:W-:Y:S02]  /*06f0*/  ISETP.LT.OR P1, PT, R19, RZ, P1 ;  /* 0x000000ff1300720c */ /* 0x000fe40000f21670 */
[----:B------:R-:W-:Y:S02]  /*0700*/  ISETP.LT.OR P2, PT, R21, RZ, P2 ;  /* 0x000000ff1500720c */ /* 0x000fe40001741670 */
[----:B------:R-:W-:-:S03]  /*0710*/  ISETP.GE.AND P3, PT, R5, UR5, PT ;  /* 0x0000000505007c0c */ /* 0x000fc6000bf66270 */
[----:B------:R-:W1:Y:S01]  /*0720*/  @!P0 LDC.64 R14, c[0x0][0x380] ;  /* 0x0000e000ff0e8b82 */ /* 0x000e620000000a00 */
[----:B------:R-:W-:Y:S01]  /*0730*/  ISETP.LT.OR P3, PT, R5, RZ, P3 ;  /* 0x000000ff0500720c */ /* 0x000fe20001f61670 */
[----:B0-----:R-:W-:-:S05]  /*0740*/  IMAD.WIDE.U32 R8, R3, 0x4, R8 ;  /* 0x0000000403087825 */ /* 0x001fca00078e0008 */
[----:B------:R-:W2:Y:S01]  /*0750*/  @!P0 LDG.E R16, desc[UR8][R8.64] ;  /* 0x0000000808108981 */ /* 0x000ea2000c1e1900 */
[----:B------:R-:W0:Y:S06]  /*0760*/  @!P1 LDC.64 R12, c[0x0][0x380] ;  /* 0x0000e000ff0c9b82 */ /* 0x000e2c0000000a00 */
[----:B------:R-:W3:Y:S02]  /*0770*/  @!P3 LDG.E R18, desc[UR8][R8.64+0xc] ;  /* 0x00000c080812b981 */ /* 0x000ee4000c1e1900 */
[----:B------:R-:W4:Y:S08]  /*0780*/  @!P2 LDC.64 R10, c[0x0][0x380] ;  /* 0x0000e000ff0aab82 */ /* 0x000f300000000a00 */
[----:B------:R-:W5:Y:S01]  /*0790*/  @!P3 LDC.64 R6, c[0x0][0x380] ;  /* 0x0000e000ff06bb82 */ /* 0x000f620000000a00 */
[----:B-1----:R-:W-:-:S02]  /*07a0*/  @!P0 IMAD.WIDE.U32 R14, R17, 0x4, R14 ;  /* 0x00000004110e8825 */ /* 0x002fc400078e000e */
[----:B------:R-:W3:Y:S04]  /*07b0*/  @!P1 LDG.E R17, desc[UR8][R8.64+0x4] ;  /* 0x0000040808119981 */ /* 0x000ee8000c1e1900 */
[----:B------:R-:W2:Y:S01]  /*07c0*/  @!P0 LDG.E R15, desc[UR8][R14.64] ;  /* 0x000000080e0f8981 */ /* 0x000ea2000c1e1900 */
[----:B0-----:R-:W-:-:S06]  /*07d0*/  @!P1 IMAD.WIDE.U32 R12, R19, 0x4, R12 ;  /* 0x00000004130c9825 */ /* 0x001fcc00078e000c */
[----:B------:R-:W3:Y:S01]  /*07e0*/  @!P1 LDG.E R13, desc[UR8][R12.64] ;  /* 0x000000080c0d9981 */ /* 0x000ee2000c1e1900 */
[----:B----4-:R-:W-:-:S06]  /*07f0*/  @!P2 IMAD.WIDE.U32 R10, R21, 0x4, R10 ;  /* 0x00000004150aa825 */ /* 0x010fcc00078e000a */
[----:B------:R-:W4:Y:S01]  /*0800*/  @!P2 LDG.E R11, desc[UR8][R10.64] ;  /* 0x000000080a0ba981 */ /* 0x000f22000c1e1900 */
[----:B-----5:R-:W-:-:S03]  /*0810*/  @!P3 IMAD.WIDE.U32 R6, R5, 0x4, R6 ;  /* 0x000000040506b825 */ /* 0x020fc600078e0006 */
[----:B------:R-:W4:Y:S04]  /*0820*/  @!P2 LDG.E R5, desc[UR8][R8.64+0x8] ;  /* 0x000008080805a981 */ /* 0x000f28000c1e1900 */
[----:B------:R-:W5:Y:S01]  /*0830*/  @!P3 LDG.E R7, desc[UR8][R6.64] ;  /* 0x000000080607b981 */ /* 0x000f62000c1e1900 */
[----:B------:R-:W-:Y:S01]  /*0840*/  IADD3 R3, PT, PT, R3, 0x4, RZ ;  /* 0x0000000403037810 */ /* 0x000fe20007ffe0ff */
[----:B--2---:R-:W-:-:S04]  /*0850*/  @!P0 FFMA R0, R15, R16, R0 ;  /* 0x000000100f008223 */ /* 0x004fc80000000000 */
[----:B---3--:R-:W-:-:S04]  /*0860*/  @!P1 FFMA R0, R13, R17, R0 ;  /* 0x000000110d009223 */ /* 0x008fc80000000000 */
[----:B----4-:R-:W-:-:S04]  /*0870*/  @!P2 FFMA R0, R11, R5, R0 ;  /* 0x000000050b00a223 */ /* 0x010fc80000000000 */
[----:B-----5:R-:W-:-:S07]  /*0880*/  @!P3 FFMA R0, R7, R18, R0 ;  /* 0x000000120700b223 */ /* 0x020fce0000000000 */
.L_x_3:
[----:B------:R-:W-:Y:S05]  /*0890*/  BRA.U !UP1, `(.L_x_0) ;  /* 0x0000000109947547 */ /* 0x000fea000b800000 */
[----:B------:R-:W-:Y:S02]  /*08a0*/  UISETP.NE.AND UP0, UPT, UR6, 0x1, UPT ;  /* 0x000000010600788c */ /* 0x000fe4000bf05270 */
[----:B------:R-:W-:-:S04]  /*08b0*/  ULOP3.LUT UR4, UR4, 0x1, URZ, 0xc0, !UPT ;  /* 0x0000000104047892 */ /* 0x000fc8000f8ec0ff */
[----:B------:R-:W-:-:S03]  /*08c0*/  UISETP.NE.U32.AND UP1, UPT, UR4, 0x1, UPT ;  /* 0x000000010400788c */ /* 0x000fc6000bf25070 */
[----:B------:R-:W-:Y:S08]  /*08d0*/  BRA.U !UP0, `(.L_x_4) ;  /* 0x00000001084c7547 */ /* 0x000ff0000b800000 */
[----:B------:R-:W-:Y:S01]  /*08e0*/  IADD3 R5, PT, PT, R4, R3, RZ ;  /* 0x0000000304057210 */ /* 0x000fe20007ffe0ff */
[----:B------:R-:W0:Y:S03]  /*08f0*/  LDC.64 R6, c[0x0][0x388] ;  /* 0x0000e200ff067b82 */ /* 0x000e260000000a00 */
[C---:B------:R-:W-:Y:S01]  /*0900*/  ISETP.GE.AND P0, PT, R5.reuse, UR5, PT ;  /* 0x0000000505007c0c */ /* 0x040fe2000bf06270 */
[----:B------:R-:W-:-:S03]  /*0910*/  VIADD R15, R5, 0x1 ;  /* 0x00000001050f7836 */ /* 0x000fc60000000000 */
[----:B------:R-:W-:Y:S02]  /*0920*/  ISETP.LT.OR P0, PT, R5, RZ, P0 ;  /* 0x000000ff0500720c */ /* 0x000fe40000701670 */
[----:B------:R-:W-:-:S04]  /*0930*/  ISETP.GE.AND P1, PT, R15, UR5, PT ;  /* 0x000000050f007c0c */ /* 0x000fc8000bf26270 */
[----:B------:R-:W-:-:S07]  /*0940*/  ISETP.LT.OR P1, PT, R15, RZ, P1 ;  /* 0x000000ff0f00720c */ /* 0x000fce0000f21670 */
[----:B------:R-:W1:Y:S01]  /*0950*/  @!P0 LDC.64 R8, c[0x0][0x380] ;  /* 0x0000e000ff088b82 */ /* 0x000e620000000a00 */
[----:B0-----:R-:W-:-:S07]  /*0960*/  IMAD.WIDE.U32 R10, R3, 0x4, R6 ;  /* 0x00000004030a7825 */ /* 0x001fce00078e0006 */
[----:B------:R-:W0:Y:S01]  /*0970*/  @!P1 LDC.64 R12, c[0x0][0x380] ;  /* 0x0000e000ff0c9b82 */ /* 0x000e220000000a00 */
[----:B-1----:R-:W-:Y:S02]  /*0980*/  @!P0 IMAD.WIDE.U32 R6, R5, 0x4, R8 ;  /* 0x0000000405068825 */ /* 0x002fe400078e0008 */
[----:B------:R-:W2:Y:S04]  /*0990*/  @!P0 LDG.E R5, desc[UR8][R10.64] ;  /* 0x000000080a058981 */ /* 0x000ea8000c1e1900 */
[----:B------:R-:W2:Y:S01]  /*09a0*/  @!P0 LDG.E R7, desc[UR8][R6.64] ;  /* 0x0000000806078981 */ /* 0x000ea2000c1e1900 */
[----:B0-----:R-:W-:-:S03]  /*09b0*/  @!P1 IMAD.WIDE.U32 R8, R15, 0x4, R12 ;  /* 0x000000040f089825 */ /* 0x001fc600078e000c */
[----:B------:R-:W3:Y:S04]  /*09c0*/  @!P1 LDG.E R12, desc[UR8][R10.64+0x4] ;  /* 0x000004080a0c9981 */ /* 0x000ee8000c1e1900 */
[----:B------:R-:W3:Y:S01]  /*09d0*/  @!P1 LDG.E R9, desc[UR8][R8.64] ;  /* 0x0000000808099981 */ /* 0x000ee2000c1e1900 */
[----:B------:R-:W-:Y:S01]  /*09e0*/  IADD3 R3, PT, PT, R3, 0x2, RZ ;  /* 0x0000000203037810 */ /* 0x000fe20007ffe0ff */
[----:B--2---:R-:W-:-:S04]  /*09f0*/  @!P0 FFMA R0, R7, R5, R0 ;  /* 0x0000000507008223 */ /* 0x004fc80000000000 */
[----:B---3--:R-:W-:-:S07]  /*0a00*/  @!P1 FFMA R0, R9, R12, R0 ;  /* 0x0000000c09009223 */ /* 0x008fce0000000000 */
.L_x_4:
[----:B------:R-:W-:Y:S05]  /*0a10*/  BRA.U UP1, `(.L_x_0) ;  /* 0x0000000101347547 */ /* 0x000fea000b800000 */
[----:B------:R-:W-:Y:S01]  /*0a20*/  IADD3 R9, PT, PT, R4, R3, RZ ;  /* 0x0000000304097210 */ /* 0x000fe20007ffe0ff */
[----:B------:R-:W-:Y:S03]  /*0a30*/  BSSY.RECONVERGENT B0, `(.L_x_0) ;  /* 0x000000b000007945 */ /* 0x000fe60003800200 */
[----:B------:R-:W-:-:S04]  /*0a40*/  ISETP.GE.AND P0, PT, R9, UR5, PT ;  /* 0x0000000509007c0c */ /* 0x000fc8000bf06270 */
[----:B------:R-:W-:-:S13]  /*0a50*/  ISETP.LT.OR P0, PT, R9, RZ, P0 ;  /* 0x000000ff0900720c */ /* 0x000fda0000701670 */
[----:B------:R-:W-:Y:S05]  /*0a60*/  @P0 BRA `(.L_x_5) ;  /* 0x00000000001c0947 */ /* 0x000fea0003800000 */
[----:B------:R-:W0:Y:S08]  /*0a70*/  LDC.64 R4, c[0x0][0x380] ;  /* 0x0000e000ff047b82 */ /* 0x000e300000000a00 */
[----:B------:R-:W1:Y:S01]  /*0a80*/  LDC.64 R6, c[0x0][0x388] ;  /* 0x0000e200ff067b82 */ /* 0x000e620000000a00 */
[----:B0-----:R-:W-:-:S06]  /*0a90*/  IMAD.WIDE.U32 R4, R9, 0x4, R4 ;  /* 0x0000000409047825 */ /* 0x001fcc00078e0004 */
[----:B------:R-:W2:Y:S01]  /*0aa0*/  LDG.E R5, desc[UR8][R4.64] ;  /* 0x0000000804057981 */ /* 0x000ea2000c1e1900 */
[----:B-1----:R-:W-:-:S06]  /*0ab0*/  IMAD.WIDE.U32 R6, R3, 0x4, R6 ;  /* 0x0000000403067825 */ /* 0x002fcc00078e0006 */
[----:B------:R-:W2:Y:S02]  /*0ac0*/  LDG.E R6, desc[UR8][R6.64] ;  /* 0x0000000806067981 */ /* 0x000ea4000c1e1900 */
[----:B--2---:R-:W-:-:S07]  /*0ad0*/  FFMA R0, R5, R6, R0 ;  /* 0x0000000605007223 */ /* 0x004fce0000000000 */
.L_x_5:
[----:B------:R-:W-:Y:S05]  /*0ae0*/  BSYNC.RECONVERGENT B0 ;  /* 0x0000000000007941 */ /* 0x000fea0003800200 */
.L_x_0:
[----:B------:R-:W0:Y:S02]  /*0af0*/  LDC.64 R4, c[0x0][0x390] ;  /* 0x0000e400ff047b82 */ /* 0x000e240000000a00 */
[----:B0-----:R-:W-:-:S05]  /*0b00*/  IMAD.WIDE R2, R2, 0x4, R4 ;  /* 0x0000000402027825 */ /* 0x001fca00078e0204 */
[----:B------:R-:W-:Y:S01]  /*0b10*/  STG.E desc[UR8][R2.64], R0 ;  /* 0x0000000002007986 */ /* 0x000fe2000c101908 */
[----:B------:R-:W-:Y:S05]  /*0b20*/  EXIT ;  /* 0x000000000000794d */ /* 0x000fea0003800000 */
.L_x_6:
[----:B------:R-:W-:-:S00]  /*0b30*/  BRA `(.L_x_6) ;  /* 0xfffffffc00fc7947 */ /* 0x000fc0000383ffff */
[----:B------:R-:W-:-:S00]  /*0b40*/  NOP ;  /* 0x0000000000007918 */ /* 0x000fc00000000000 */
        /* <DEDUP_REMOVED lines=11> */
.L_x_7:


//--------------------- .nv.shared.reserved.0     --------------------------
	.section	.nv.shared.reserved.0,"aw",@nobits
	.weak		__nv_reservedSMEM_offset_0_alias
	.size		__nv_reservedSMEM_offset_0_alias, 0, 64
	.other		__nv_reservedSMEM_offset_0_alias,@"STO_CUDA_RESERVED_SHARED STV_DEFAULT"
__nv_reservedSMEM_offset_0_alias:
	.zero		0
	.zero		64


//--------------------- .nv.constant0._Z6conv1dPKfS0_Pfii --------------------------
	.section	.nv.constant0._Z6conv1dPKfS0_Pfii,"a",@progbits
	.sectionflags	@""
	.align	4
.nv.constant0._Z6conv1dPKfS0_Pfii:
	.zero		928


//--------------------- SYMBOLS --------------------------

	.type		.nv.reservedSmem.offset0,@object
	.size		.nv.reservedSmem.offset0,0x4
